	.headerflags	@"EF_CUDA_TEXMODE_UNIFIED EF_CUDA_64BIT_ADDRESS EF_CUDA_ACCELERATORS EF_CUDA_SM90 EF_CUDA_VIRTUAL_SM(EF_CUDA_SM90)"
	.elftype	@"ET_EXEC"


//--------------------- .nv.info                  --------------------------
	.section	.nv.info,"",@"SHT_CUDA_INFO"
	.align	4


	//----- nvinfo : EIATTR_REGCOUNT
	.align		4
        /*0000*/ 	.byte	0x04, 0x2f
        /*0002*/ 	.short	(.L_1 - .L_0)
	.align		4
.L_0:
        /*0004*/ 	.word	index@(triton_poi_fused_convolution_43)
        /*0008*/ 	.word	0x0000000c


	//----- nvinfo : EIATTR_MIN_STACK_SIZE
	.align		4
.L_1:
        /*000c*/ 	.byte	0x04, 0x12
        /*000e*/ 	.short	(.L_3 - .L_2)
	.align		4
.L_2:
        /*0010*/ 	.word	index@(triton_poi_fused_convolution_43)
        /*0014*/ 	.word	0x00000000


	//----- nvinfo : EIATTR_FRAME_SIZE
	.align		4
.L_3:
        /*0018*/ 	.byte	0x04, 0x11
        /*001a*/ 	.short	(.L_5 - .L_4)
	.align		4
.L_4:
        /*001c*/ 	.word	index@(triton_poi_fused_convolution_43)
        /*0020*/ 	.word	0x00000000


	//----- nvinfo : EIATTR_MIN_STACK_SIZE
	.align		4
.L_5:
        /*0024*/ 	.byte	0x04, 0x12
        /*0026*/ 	.short	(.L_7 - .L_6)
	.align		4
.L_6:
        /*0028*/ 	.word	index@(triton_poi_fused_convolution_43)
        /*002c*/ 	.word	0x00000000
.L_7:


//--------------------- .nv.info.triton_poi_fused_convolution_43 --------------------------
	.section	.nv.info.triton_poi_fused_convolution_43,"",@"SHT_CUDA_INFO"
	.sectionflags	@""
	.align	4


	//----- nvinfo : EIATTR_CUDA_API_VERSION
	.align		4
        /*0000*/ 	.byte	0x04, 0x37
        /*0002*/ 	.short	(.L_9 - .L_8)
.L_8:
        /*0004*/ 	.word	0x0000007c


	//----- nvinfo : EIATTR_KPARAM_INFO
	.align		4
.L_9:
        /*0008*/ 	.byte	0x04, 0x17
        /*000a*/ 	.short	(.L_11 - .L_10)
.L_10:
        /*000c*/ 	.word	0x00000000
        /*0010*/ 	.short	0x0002
        /*0012*/ 	.short	0x0010
        /*0014*/ 	.byte	0x00, 0xf0, 0x11, 0x00


	//----- nvinfo : EIATTR_KPARAM_INFO
	.align		4
.L_11:
        /*0018*/ 	.byte	0x04, 0x17
        /*001a*/ 	.short	(.L_13 - .L_12)
.L_12:
        /*001c*/ 	.word	0x00000000
        /*0020*/ 	.short	0x0001
        /*0022*/ 	.short	0x0008
        /*0024*/ 	.byte	0x00, 0xf4, 0x21, 0x00


	//----- nvinfo : EIATTR_KPARAM_INFO
	.align		4
.L_13:
        /*0028*/ 	.byte	0x04, 0x17
        /*002a*/ 	.short	(.L_15 - .L_14)
.L_14:
        /*002c*/ 	.word	0x00000000
        /*0030*/ 	.short	0x0000
        /*0032*/ 	.short	0x0000
        /*0034*/ 	.byte	0x00, 0xf4, 0x21, 0x00


	//----- nvinfo : EIATTR_SPARSE_MMA_MASK
	.align		4
.L_15:
        /*0038*/ 	.byte	0x03, 0x50
        /*003a*/ 	.short	0x0000


	//----- nvinfo : EIATTR_MAXREG_COUNT
	.align		4
        /*003c*/ 	.byte	0x03, 0x1b
        /*003e*/ 	.short	0x00ff


	//----- nvinfo : EIATTR_EXIT_INSTR_OFFSETS
	.align		4
        /*0040*/ 	.byte	0x04, 0x1c
        /*0042*/ 	.short	(.L_17 - .L_16)


	//   ....[0]....
.L_16:
        /*0044*/ 	.word	0x00000170


	//----- nvinfo : EIATTR_REQNTID
	.align		4
.L_17:
        /*0048*/ 	.byte	0x04, 0x10
        /*004a*/ 	.short	(.L_19 - .L_18)
.L_18:
        /*004c*/ 	.word	0x00000080
        /*0050*/ 	.word	0x00000001
        /*0054*/ 	.word	0x00000001


	//----- nvinfo : EIATTR_CBANK_PARAM_SIZE
	.align		4
.L_19:
        /*0058*/ 	.byte	0x03, 0x19
        /*005a*/ 	.short	0x0014


	//----- nvinfo : EIATTR_PARAM_CBANK
	.align		4
        /*005c*/ 	.byte	0x04, 0x0a
        /*005e*/ 	.short	(.L_21 - .L_20)
	.align		4
.L_20:
        /*0060*/ 	.word	index@(.nv.constant0.triton_poi_fused_convolution_43)
        /*0064*/ 	.short	0x0210
        /*0066*/ 	.short	0x0014


	//----- nvinfo : EIATTR_SW_WAR
	.align		4
.L_21:
        /*0068*/ 	.byte	0x04, 0x36
        /*006a*/ 	.short	(.L_23 - .L_22)
.L_22:
        /*006c*/ 	.word	0x00000008
.L_23:


//--------------------- .nv.callgraph             --------------------------
	.section	.nv.callgraph,"",@"SHT_CUDA_CALLGRAPH"
	.align	4
	.sectionentsize	8
	.align		4
        /*0000*/ 	.word	0x00000000
	.align		4
        /*0004*/ 	.word	0xffffffff
	.align		4
        /*0008*/ 	.word	0x00000000
	.align		4
        /*000c*/ 	.word	0xfffffffe
	.align		4
        /*0010*/ 	.word	0x00000000
	.align		4
        /*0014*/ 	.word	0xfffffffd
	.align		4
        /*0018*/ 	.word	0x00000000
	.align		4
        /*001c*/ 	.word	0xfffffffc


//--------------------- .text.triton_poi_fused_convolution_43 --------------------------
	.section	.text.triton_poi_fused_convolution_43,"ax",@progbits
	.align	128
        .global         triton_poi_fused_convolution_43
        .type           triton_poi_fused_convolution_43,@function
        .size           triton_poi_fused_convolution_43,(.L_x_1 - triton_poi_fused_convolution_43)
        .other          triton_poi_fused_convolution_43,@"STO_CUDA_ENTRY STV_DEFAULT"
triton_poi_fused_convolution_43:
.text.triton_poi_fused_convolution_43:
[----:B------:R-:W-:Y:S01]  /*0000*/  LDC R1, c[0x0][0x28] ;  /* 0x00000a00ff017b82 */ /* 0x000fe20000000800 */
[----:B------:R-:W1:Y:S07]  /*0010*/  S2R R0, SR_TID.X ;  /* 0x0000000000007919 */ /* 0x000e6e0000002100 */
[----:B------:R-:W2:Y:S01]  /*0020*/  LDC.64 R4, c[0x0][0x218] ;  /* 0x00008600ff047b82 */ /* 0x000ea20000000a00 */
[----:B------:R-:W-:Y:S01]  /*0030*/  ULDC.64 UR4, c[0x0][0x208] ;  /* 0x0000820000047ab9 */ /* 0x000fe20000000a00 */
[----:B------:R-:W3:Y:S06]  /*0040*/  S2R R7, SR_CTAID.X ;  /* 0x0000000000077919 */ /* 0x000eec0000002500 */
[----:B------:R-:W4:Y:S01]  /*0050*/  LDC.64 R2, c[0x0][0x210] ;  /* 0x00008400ff027b82 */ /* 0x000f220000000a00 */
[----:B-1----:R-:W-:Y:S01]  /*0060*/  IMAD.SHL.U32 R0, R0, 0x2, RZ ;  /* 0x0000000200007824 */ /* 0x002fe200078e00ff */
[----:B---3--:R-:W-:-:S04]  /*0070*/  SHF.R.S32.HI R6, RZ, 0x17, R7 ;  /* 0x00000017ff067819 */ /* 0x008fc80000011407 */
[----:B------:R-:W-:Y:S02]  /*0080*/  LOP3.LUT R0, R0, 0xfe, RZ, 0xc0, !PT ;  /* 0x000000fe00007812 */ /* 0x000fe400078ec0ff */
[----:B------:R-:W-:-:S03]  /*0090*/  SGXT R6, R6, 0x1 ;  /* 0x000000010606781a */ /* 0x000fc60000000200 */
[----:B------:R-:W-:-:S04]  /*00a0*/  IMAD R7, R7, 0x100, R0 ;  /* 0x0000010007077824 */ /* 0x000fc800078e0200 */
[----:B----4-:R-:W-:Y:S01]  /*00b0*/  IMAD.WIDE R2, R7, 0x4, R2 ;  /* 0x0000000407027825 */ /* 0x010fe200078e0202 */
[----:B------:R-:W-:-:S04]  /*00c0*/  LEA.HI R6, R6, R7, RZ, 0x8 ;  /* 0x0000000706067211 */ /* 0x000fc800078f40ff */
[----:B------:R-:W-:-:S04]  /*00d0*/  SHF.R.S32.HI R6, RZ, 0x8, R6 ;  /* 0x00000008ff067819 */ /* 0x000fc80000011406 */
[----:B------:R-:W-:-:S04]  /*00e0*/  LEA.HI R0, R6, R6, RZ, 0x2 ;  /* 0x0000000606007211 */ /* 0x000fc800078f10ff */
[----:B------:R-:W-:-:S05]  /*00f0*/  LOP3.LUT R9, R0, 0xfffffffc, RZ, 0xc0, !PT ;  /* 0xfffffffc00097812 */ /* 0x000fca00078ec0ff */
[----:B------:R-:W-:Y:S02]  /*0100*/  IMAD.IADD R9, R6, 0x1, -R9 ;  /* 0x0000000106097824 */ /* 0x000fe400078e0a09 */
[----:B------:R-:W3:Y:S02]  /*0110*/  LDG.E.64 R6, desc[UR4][R2.64] ;  /* 0x0000000402067981 */ /* 0x000ee4000c1e1b00 */
[----:B--2---:R-:W-:-:S06]  /*0120*/  IMAD.WIDE R4, R9, 0x4, R4 ;  /* 0x0000000409047825 */ /* 0x004fcc00078e0204 */
[----:B------:R-:W3:Y:S02]  /*0130*/  LDG.E.EL R4, desc[UR4][R4.64] ;  /* 0x0000000404047981 */ /* 0x000ee4000c2e1900 */
[--C-:B---3--:R-:W-:Y:S01]  /*0140*/  FADD R6, R6, R4.reuse ;  /* 0x0000000406067221 */ /* 0x108fe20000000000 */
[----:B------:R-:W-:-:S05]  /*0150*/  FADD R7, R7, R4 ;  /* 0x0000000407077221 */ /* 0x000fca0000000000 */
[----:B------:R-:W-:Y:S01]  /*0160*/  STG.E.64 desc[UR4][R2.64], R6 ;  /* 0x0000000602007986 */ /* 0x000fe2000c101b04 */
[----:B------:R-:W-:Y:S05]  /*0170*/  EXIT ;  /* 0x000000000000794d */ /* 0x000fea0003800000 */
.L_x_0:
[----:B------:R-:W-:-:S00]  /*0180*/  BRA `(.L_x_0) ;  /* 0xfffffffc00fc7947 */ /* 0x000fc0000383ffff */
[----:B------:R-:W-:-:S00]  /*0190*/  NOP ;  /* 0x0000000000007918 */ /* 0x000fc00000000000 */
        /* <DEDUP_REMOVED lines=14> */
.L_x_1:


//--------------------- .nv.constant0.triton_poi_fused_convolution_43 --------------------------
	.section	.nv.constant0.triton_poi_fused_convolution_43,"a",@progbits
	.sectionflags	@""
	.align	4
.nv.constant0.triton_poi_fused_convolution_43:
	.zero		548
